	.headerflags	@"EF_CUDA_TEXMODE_UNIFIED EF_CUDA_64BIT_ADDRESS EF_CUDA_ACCELERATORS EF_CUDA_SM90 EF_CUDA_VIRTUAL_SM(EF_CUDA_SM90)"
	.elftype	@"ET_EXEC"


//--------------------- .nv.info                  --------------------------
	.section	.nv.info,"",@"SHT_CUDA_INFO"
	.align	4


	//----- nvinfo : EIATTR_REGCOUNT
	.align		4
        /*0000*/ 	.byte	0x04, 0x2f
        /*0002*/ 	.short	(.L_1 - .L_0)
	.align		4
.L_0:
        /*0004*/ 	.word	index@(triton_poi_fused_cat_4)
        /*0008*/ 	.word	0x00000038


	//----- nvinfo : EIATTR_MIN_STACK_SIZE
	.align		4
.L_1:
        /*000c*/ 	.byte	0x04, 0x12
        /*000e*/ 	.short	(.L_3 - .L_2)
	.align		4
.L_2:
        /*0010*/ 	.word	index@(triton_poi_fused_cat_4)
        /*0014*/ 	.word	0x00000000


	//----- nvinfo : EIATTR_FRAME_SIZE
	.align		4
.L_3:
        /*0018*/ 	.byte	0x04, 0x11
        /*001a*/ 	.short	(.L_5 - .L_4)
	.align		4
.L_4:
        /*001c*/ 	.word	index@(triton_poi_fused_cat_4)
        /*0020*/ 	.word	0x00000000


	//----- nvinfo : EIATTR_MIN_STACK_SIZE
	.align		4
.L_5:
        /*0024*/ 	.byte	0x04, 0x12
        /*0026*/ 	.short	(.L_7 - .L_6)
	.align		4
.L_6:
        /*0028*/ 	.word	index@(triton_poi_fused_cat_4)
        /*002c*/ 	.word	0x00000000
.L_7:


//--------------------- .nv.info.triton_poi_fused_cat_4 --------------------------
	.section	.nv.info.triton_poi_fused_cat_4,"",@"SHT_CUDA_INFO"
	.sectionflags	@""
	.align	4


	//----- nvinfo : EIATTR_CUDA_API_VERSION
	.align		4
        /*0000*/ 	.byte	0x04, 0x37
        /*0002*/ 	.short	(.L_9 - .L_8)
.L_8:
        /*0004*/ 	.word	0x0000007c


	//----- nvinfo : EIATTR_KPARAM_INFO
	.align		4
.L_9:
        /*0008*/ 	.byte	0x04, 0x17
        /*000a*/ 	.short	(.L_11 - .L_10)
.L_10:
        /*000c*/ 	.word	0x00000000
        /*0010*/ 	.short	0x000a
        /*0012*/ 	.short	0x0050
        /*0014*/ 	.byte	0x00, 0xf0, 0x11, 0x00


	//----- nvinfo : EIATTR_KPARAM_INFO
	.align		4
.L_11:
        /*0018*/ 	.byte	0x04, 0x17
        /*001a*/ 	.short	(.L_13 - .L_12)
.L_12:
        /*001c*/ 	.word	0x00000000
        /*0020*/ 	.short	0x0009
        /*0022*/ 	.short	0x0048
        /*0024*/ 	.byte	0x00, 0xf4, 0x21, 0x00


	//----- nvinfo : EIATTR_KPARAM_INFO
	.align		4
.L_13:
        /*0028*/ 	.byte	0x04, 0x17
        /*002a*/ 	.short	(.L_15 - .L_14)
.L_14:
        /*002c*/ 	.word	0x00000000
        /*0030*/ 	.short	0x0008
        /*0032*/ 	.short	0x0040
        /*0034*/ 	.byte	0x00, 0xf4, 0x21, 0x00


	//----- nvinfo : EIATTR_KPARAM_INFO
	.align		4
.L_15:
        /*0038*/ 	.byte	0x04, 0x17
        /*003a*/ 	.short	(.L_17 - .L_16)
.L_16:
        /*003c*/ 	.word	0x00000000
        /*0040*/ 	.short	0x0007
        /*0042*/ 	.short	0x0038
        /*0044*/ 	.byte	0x00, 0xf4, 0x21, 0x00


	//----- nvinfo : EIATTR_KPARAM_INFO
	.align		4
.L_17:
        /*0048*/ 	.byte	0x04, 0x17
        /*004a*/ 	.short	(.L_19 - .L_18)
.L_18:
        /*004c*/ 	.word	0x00000000
        /*0050*/ 	.short	0x0006
        /*0052*/ 	.short	0x0030
        /*0054*/ 	.byte	0x00, 0xf4, 0x21, 0x00


	//----- nvinfo : EIATTR_KPARAM_INFO
	.align		4
.L_19:
        /*0058*/ 	.byte	0x04, 0x17
        /*005a*/ 	.short	(.L_21 - .L_20)
.L_20:
        /*005c*/ 	.word	0x00000000
        /*0060*/ 	.short	0x0005
        /*0062*/ 	.short	0x0028
        /*0064*/ 	.byte	0x00, 0xf4, 0x21, 0x00


	//----- nvinfo : EIATTR_KPARAM_INFO
	.align		4
.L_21:
        /*0068*/ 	.byte	0x04, 0x17
        /*006a*/ 	.short	(.L_23 - .L_22)
.L_22:
        /*006c*/ 	.word	0x00000000
        /*0070*/ 	.short	0x0004
        /*0072*/ 	.short	0x0020
        /*0074*/ 	.byte	0x00, 0xf4, 0x21, 0x00


	//----- nvinfo : EIATTR_KPARAM_INFO
	.align		4
.L_23:
        /*0078*/ 	.byte	0x04, 0x17
        /*007a*/ 	.short	(.L_25 - .L_24)
.L_24:
        /*007c*/ 	.word	0x00000000
        /*0080*/ 	.short	0x0003
        /*0082*/ 	.short	0x0018
        /*0084*/ 	.byte	0x00, 0xf4, 0x21, 0x00


	//----- nvinfo : EIATTR_KPARAM_INFO
	.align		4
.L_25:
        /*0088*/ 	.byte	0x04, 0x17
        /*008a*/ 	.short	(.L_27 - .L_26)
.L_26:
        /*008c*/ 	.word	0x00000000
        /*0090*/ 	.short	0x0002
        /*0092*/ 	.short	0x0010
        /*0094*/ 	.byte	0x00, 0xf4, 0x21, 0x00


	//----- nvinfo : EIATTR_KPARAM_INFO
	.align		4
.L_27:
        /*0098*/ 	.byte	0x04, 0x17
        /*009a*/ 	.short	(.L_29 - .L_28)
.L_28:
        /*009c*/ 	.word	0x00000000
        /*00a0*/ 	.short	0x0001
        /*00a2*/ 	.short	0x0008
        /*00a4*/ 	.byte	0x00, 0xf4, 0x21, 0x00


	//----- nvinfo : EIATTR_KPARAM_INFO
	.align		4
.L_29:
        /*00a8*/ 	.byte	0x04, 0x17
        /*00aa*/ 	.short	(.L_31 - .L_30)
.L_30:
        /*00ac*/ 	.word	0x00000000
        /*00b0*/ 	.short	0x0000
        /*00b2*/ 	.short	0x0000
        /*00b4*/ 	.byte	0x00, 0xf4, 0x21, 0x00


	//----- nvinfo : EIATTR_SPARSE_MMA_MASK
	.align		4
.L_31:
        /*00b8*/ 	.byte	0x03, 0x50
        /*00ba*/ 	.short	0x0000


	//----- nvinfo : EIATTR_MAXREG_COUNT
	.align		4
        /*00bc*/ 	.byte	0x03, 0x1b
        /*00be*/ 	.short	0x00ff


	//----- nvinfo : EIATTR_EXIT_INSTR_OFFSETS
	.align		4
        /*00c0*/ 	.byte	0x04, 0x1c
        /*00c2*/ 	.short	(.L_33 - .L_32)


	//   ....[0]....
.L_32:
        /*00c4*/ 	.word	0x00001b90


	//----- nvinfo : EIATTR_REQNTID
	.align		4
.L_33:
        /*00c8*/ 	.byte	0x04, 0x10
        /*00ca*/ 	.short	(.L_35 - .L_34)
.L_34:
        /*00cc*/ 	.word	0x00000080
        /*00d0*/ 	.word	0x00000001
        /*00d4*/ 	.word	0x00000001


	//----- nvinfo : EIATTR_CBANK_PARAM_SIZE
	.align		4
.L_35:
        /*00d8*/ 	.byte	0x03, 0x19
        /*00da*/ 	.short	0x0054


	//----- nvinfo : EIATTR_PARAM_CBANK
	.align		4
        /*00dc*/ 	.byte	0x04, 0x0a
        /*00de*/ 	.short	(.L_37 - .L_36)
	.align		4
.L_36:
        /*00e0*/ 	.word	index@(.nv.constant0.triton_poi_fused_cat_4)
        /*00e4*/ 	.short	0x0210
        /*00e6*/ 	.short	0x0054


	//----- nvinfo : EIATTR_SW_WAR
	.align		4
.L_37:
        /*00e8*/ 	.byte	0x04, 0x36
        /*00ea*/ 	.short	(.L_39 - .L_38)
.L_38:
        /*00ec*/ 	.word	0x00000008
.L_39:


//--------------------- .nv.callgraph             --------------------------
	.section	.nv.callgraph,"",@"SHT_CUDA_CALLGRAPH"
	.align	4
	.sectionentsize	8
	.align		4
        /*0000*/ 	.word	0x00000000
	.align		4
        /*0004*/ 	.word	0xffffffff
	.align		4
        /*0008*/ 	.word	0x00000000
	.align		4
        /*000c*/ 	.word	0xfffffffe
	.align		4
        /*0010*/ 	.word	0x00000000
	.align		4
        /*0014*/ 	.word	0xfffffffd
	.align		4
        /*0018*/ 	.word	0x00000000
	.align		4
        /*001c*/ 	.word	0xfffffffc


//--------------------- .text.triton_poi_fused_cat_4 --------------------------
	.section	.text.triton_poi_fused_cat_4,"ax",@progbits
	.align	128
        .global         triton_poi_fused_cat_4
        .type           triton_poi_fused_cat_4,@function
        .size           triton_poi_fused_cat_4,(.L_x_1 - triton_poi_fused_cat_4)
        .other          triton_poi_fused_cat_4,@"STO_CUDA_ENTRY STV_DEFAULT"
triton_poi_fused_cat_4:
.text.triton_poi_fused_cat_4:
[----:B------:R-:W-:Y:S01]  /*0000*/  LDC R1, c[0x0][0x28] ;  /* 0x00000a00ff017b82 */ /* 0x000fe20000000800 */
[----:B------:R-:W1:Y:S07]  /*0010*/  S2R R0, SR_TID.X ;  /* 0x0000000000007919 */ /* 0x000e6e0000002100 */
[----:B------:R-:W2:Y:S01]  /*0020*/  LDC.64 R28, c[0x0][0x240] ;  /* 0x00009000ff1c7b82 */ /* 0x000ea20000000a00 */
[----:B------:R-:W-:Y:S01]  /*0030*/  ULDC.64 UR4, c[0x0][0x208] ;  /* 0x0000820000047ab9 */ /* 0x000fe20000000a00 */
[----:B------:R-:W3:Y:S06]  /*0040*/  S2R R3, SR_CTAID.X ;  /* 0x0000000000037919 */ /* 0x000eec0000002500 */
[----:B------:R-:W4:Y:S08]  /*0050*/  LDC.64 R16, c[0x0][0x238] ;  /* 0x00008e00ff107b82 */ /* 0x000f300000000a00 */
[----:B------:R-:W5:Y:S08]  /*0060*/  LDC.64 R32, c[0x0][0x248] ;  /* 0x00009200ff207b82 */ /* 0x000f700000000a00 */
[----:B------:R-:W2:Y:S01]  /*0070*/  LDC.64 R44, c[0x0][0x250] ;  /* 0x00009400ff2c7b82 */ /* 0x000ea20000000a00 */
[----:B-1----:R-:W-:Y:S01]  /*0080*/  IMAD.SHL.U32 R0, R0, 0x4, RZ ;  /* 0x0000000400007824 */ /* 0x002fe200078e00ff */
[----:B------:R-:W-:-:S02]  /*0090*/  CS2R R18, SRZ ;  /* 0x0000000000127805 */ /* 0x000fc4000001ff00 */
[----:B------:R-:W-:Y:S02]  /*00a0*/  CS2R R46, SRZ ;  /* 0x00000000002e7805 */ /* 0x000fe4000001ff00 */
[----:B------:R-:W-:Y:S02]  /*00b0*/  CS2R R42, SRZ ;  /* 0x00000000002a7805 */ /* 0x000fe4000001ff00 */
[----:B---3--:R-:W-:Y:S02]  /*00c0*/  SHF.R.S32.HI R2, RZ, 0x15, R3 ;  /* 0x00000015ff027819 */ /* 0x008fe40000011403 */
[----:B------:R-:W-:Y:S02]  /*00d0*/  CS2R R36, SRZ ;  /* 0x0000000000247805 */ /* 0x000fe4000001ff00 */
[----:B------:R-:W-:Y:S01]  /*00e0*/  LOP3.LUT R0, R0, 0x1fc, RZ, 0xc0, !PT ;  /* 0x000001fc00007812 */ /* 0x000fe200078ec0ff */
[----:B------:R-:W-:Y:S01]  /*00f0*/  IMAD.MOV.U32 R48, RZ, RZ, RZ ;  /* 0x000000ffff307224 */ /* 0x000fe200078e00ff */
[----:B------:R-:W1:Y:S03]  /*0100*/  LDC.64 R52, c[0x0][0x228] ;  /* 0x00008a00ff347b82 */ /* 0x000e660000000a00 */
[----:B------:R-:W-:Y:S01]  /*0110*/  IMAD R6, R3, 0x400, R0 ;  /* 0x0000040003067824 */ /* 0x000fe200078e0200 */
[----:B------:R-:W-:-:S03]  /*0120*/  SGXT R0, R2, 0x1 ;  /* 0x000000010200781a */ /* 0x000fc60000000200 */
[----:B------:R-:W-:Y:S01]  /*0130*/  VIADD R5, R6, 0x200 ;  /* 0x0000020006057836 */ /* 0x000fe20000000000 */
[----:B------:R-:W-:Y:S01]  /*0140*/  LEA.HI R2, R0, R6, RZ, 0xc ;  /* 0x0000000600027211 */ /* 0x000fe200078f60ff */
[----:B------:R-:W-:-:S03]  /*0150*/  IMAD.HI R9, R6, 0x2aaaaaab, RZ ;  /* 0x2aaaaaab06097827 */ /* 0x000fc600078e02ff */
[----:B------:R-:W-:Y:S01]  /*0160*/  LEA.HI R0, R0, R5, RZ, 0xc ;  /* 0x0000000500007211 */ /* 0x000fe200078f60ff */
[----:B------:R-:W-:Y:S01]  /*0170*/  IMAD.HI R7, R5, 0x2aaaaaab, RZ ;  /* 0x2aaaaaab05077827 */ /* 0x000fe200078e02ff */
[----:B------:R-:W-:Y:S02]  /*0180*/  SHF.R.S32.HI R10, RZ, 0xc, R2 ;  /* 0x0000000cff0a7819 */ /* 0x000fe40000011402 */
[----:B------:R-:W-:Y:S02]  /*0190*/  SHF.R.S32.HI R3, RZ, 0xc, R0 ;  /* 0x0000000cff037819 */ /* 0x000fe40000011400 */
[----:B------:R-:W-:Y:S01]  /*01a0*/  SHF.R.U32.HI R4, RZ, 0x1f, R9 ;  /* 0x0000001fff047819 */ /* 0x000fe20000011609 */
[----:B------:R-:W-:-:S03]  /*01b0*/  IMAD.HI R8, R10, 0x2aaaaaab, RZ ;  /* 0x2aaaaaab0a087827 */ /* 0x000fc600078e02ff */
[----:B------:R-:W-:Y:S01]  /*01c0*/  LEA.HI.SX32 R9, R9, R4, 0xf ;  /* 0x0000000409097211 */ /* 0x000fe200078f7aff */
[----:B------:R-:W-:Y:S01]  /*01d0*/  IMAD.HI R12, R3, 0x2aaaaaab, RZ ;  /* 0x2aaaaaab030c7827 */ /* 0x000fe200078e02ff */
[----:B------:R-:W-:Y:S02]  /*01e0*/  SHF.R.U32.HI R11, RZ, 0x1f, R8 ;  /* 0x0000001fff0b7819 */ /* 0x000fe40000011608 */
[----:B------:R-:W-:Y:S02]  /*01f0*/  SHF.R.U32.HI R4, RZ, 0x1f, R7 ;  /* 0x0000001fff047819 */ /* 0x000fe40000011607 */
[----:B------:R-:W-:Y:S02]  /*0200*/  SHF.R.U32.HI R13, RZ, 0x1f, R12 ;  /* 0x0000001fff0d7819 */ /* 0x000fe4000001160c */
[----:B------:R-:W-:Y:S02]  /*0210*/  LEA.HI R11, R8, R11, RZ, 0x1b ;  /* 0x0000000b080b7211 */ /* 0x000fe400078fd8ff */
[----:B------:R-:W-:-:S02]  /*0220*/  LEA.HI R12, R12, R13, RZ, 0x1b ;  /* 0x0000000d0c0c7211 */ /* 0x000fc400078fd8ff */
[----:B------:R-:W-:Y:S01]  /*0230*/  LOP3.LUT R8, R0, 0xfffff000, RZ, 0xc0, !PT ;  /* 0xfffff00000087812 */ /* 0x000fe200078ec0ff */
[----:B------:R-:W-:Y:S01]  /*0240*/  IMAD R10, R11, -0xc0, R10 ;  /* 0xffffff400b0a7824 */ /* 0x000fe200078e020a */
[----:B------:R-:W-:Y:S01]  /*0250*/  LEA.HI.SX32 R4, R7, R4, 0xf ;  /* 0x0000000407047211 */ /* 0x000fe200078f7aff */
[----:B------:R-:W-:Y:S01]  /*0260*/  IMAD R3, R12, -0xc0, R3 ;  /* 0xffffff400c037824 */ /* 0x000fe200078e0203 */
[----:B------:R-:W-:Y:S01]  /*0270*/  LOP3.LUT R7, R2, 0xfffff000, RZ, 0xc0, !PT ;  /* 0xfffff00002077812 */ /* 0x000fe200078ec0ff */
[----:B------:R-:W-:Y:S01]  /*0280*/  IMAD.IADD R11, R5, 0x1, -R8 ;  /* 0x00000001050b7824 */ /* 0x000fe200078e0a08 */
[----:B------:R-:W-:Y:S01]  /*0290*/  CS2R R12, SRZ ;  /* 0x00000000000c7805 */ /* 0x000fe2000001ff00 */
[----:B------:R-:W-:Y:S01]  /*02a0*/  IMAD.MOV.U32 R0, RZ, RZ, RZ ;  /* 0x000000ffff007224 */ /* 0x000fe200078e00ff */
[C---:B------:R-:W-:Y:S01]  /*02b0*/  LOP3.LUT R26, R3.reuse, 0xffffffe0, RZ, 0xc0, !PT ;  /* 0xffffffe0031a7812 */ /* 0x040fe200078ec0ff */
[----:B------:R-:W-:Y:S01]  /*02c0*/  IMAD R8, R4, 0x20000, R11 ;  /* 0x0002000004087824 */ /* 0x000fe200078e020b */
[----:B------:R-:W-:Y:S01]  /*02d0*/  LOP3.LUT R11, R10, 0xffffffe0, RZ, 0xc0, !PT ;  /* 0xffffffe00a0b7812 */ /* 0x000fe200078ec0ff */
[----:B------:R-:W-:Y:S01]  /*02e0*/  IMAD.IADD R14, R6, 0x1, -R7 ;  /* 0x00000001060e7824 */ /* 0x000fe200078e0a07 */
[----:B------:R-:W-:Y:S01]  /*02f0*/  ISETP.NE.AND P0, PT, R26, 0x80, PT ;  /* 0x000000801a00780c */ /* 0x000fe20003f05270 */
[----:B------:R-:W-:Y:S01]  /*0300*/  IMAD R25, R3, 0x1000, R8 ;  /* 0x0000100003197824 */ /* 0x000fe200078e0208 */
[----:B------:R-:W-:Y:S01]  /*0310*/  ISETP.NE.AND P3, PT, R11, 0x80, PT ;  /* 0x000000800b00780c */ /* 0x000fe20003f65270 */
[----:B------:R-:W-:Y:S01]  /*0320*/  IMAD R7, R9, 0x20000, R14 ;  /* 0x0002000009077824 */ /* 0x000fe200078e020e */
[----:B------:R-:W-:Y:S01]  /*0330*/  CS2R R14, SRZ ;  /* 0x00000000000e7805 */ /* 0x000fe2000001ff00 */
[----:B------:R-:W-:-:S02]  /*0340*/  VIADD R23, R25, 0xfff80000 ;  /* 0xfff8000019177836 */ /* 0x000fc40000000000 */
[----:B------:R-:W-:Y:S02]  /*0350*/  IMAD R24, R10, 0x1000, R7 ;  /* 0x000010000a187824 */ /* 0x000fe400078e0207 */
[----:B------:R-:W-:Y:S02]  /*0360*/  IMAD.MOV.U32 R2, RZ, RZ, RZ ;  /* 0x000000ffff027224 */ /* 0x000fe400078e00ff */
[----:B--2---:R-:W-:-:S04]  /*0370*/  IMAD.WIDE R30, R3, 0x4, R28 ;  /* 0x00000004031e7825 */ /* 0x004fc800078e021c */
[----:B----4-:R-:W-:Y:S01]  /*0380*/  IMAD.WIDE R22, R23, 0x4, R16 ;  /* 0x0000000417167825 */ /* 0x010fe200078e0210 */
[----:B------:R-:W2:Y:S03]  /*0390*/  @!P0 LDG.E.EL R0, desc[UR4][R30.64+-0x200] ;  /* 0xfffe00041e008981 */ /* 0x000ea6000c2e1900 */
[----:B------:R-:W-:Y:S01]  /*03a0*/  VIADD R21, R24, 0xfff80000 ;  /* 0xfff8000018157836 */ /* 0x000fe20000000000 */
[----:B------:R-:W3:Y:S01]  /*03b0*/  @!P0 LDG.E.EL R2, desc[UR4][R30.64+-0x200] ;  /* 0xfffe00041e028981 */ /* 0x000ee2000c2e1900 */
[----:B------:R-:W-:-:S03]  /*03c0*/  IMAD.WIDE R28, R10, 0x4, R28 ;  /* 0x000000040a1c7825 */ /* 0x000fc600078e021c */
[----:B------:R4:W3:Y:S01]  /*03d0*/  @!P0 LDG.E.128 R12, desc[UR4][R22.64] ;  /* 0x00000004160c8981 */ /* 0x0008e2000c1e1d00 */
[----:B------:R-:W-:Y:S01]  /*03e0*/  IMAD.WIDE R20, R21, 0x4, R16 ;  /* 0x0000000415147825 */ /* 0x000fe200078e0210 */
[----:B------:R-:W-:Y:S02]  /*03f0*/  CS2R R16, SRZ ;  /* 0x0000000000107805 */ /* 0x000fe4000001ff00 */
[----:B------:R-:W-:Y:S01]  /*0400*/  ISETP.GT.AND P4, PT, R10, 0x9f, PT ;  /* 0x0000009f0a00780c */ /* 0x000fe20003f84270 */
[----:B------:R-:W3:Y:S04]  /*0410*/  @!P3 LDG.E.EL R46, desc[UR4][R28.64+-0x200] ;  /* 0xfffe00041c2eb981 */ /* 0x000ee8000c2e1900 */
[----:B------:R1:W3:Y:S04]  /*0420*/  @!P3 LDG.E.128 R16, desc[UR4][R20.64] ;  /* 0x000000041410b981 */ /* 0x0002e8000c1e1d00 */
[----:B------:R-:W3:Y:S01]  /*0430*/  @!P3 LDG.E.EL R47, desc[UR4][R28.64+-0x200] ;  /* 0xfffe00041c2fb981 */ /* 0x000ee2000c2e1900 */
[----:B------:R-:W-:-:S03]  /*0440*/  VIADD R41, R24, 0xfff60000 ;  /* 0xfff6000018297836 */ /* 0x000fc60000000000 */
[----:B------:R-:W3:Y:S01]  /*0450*/  @!P0 LDG.E.EL R43, desc[UR4][R30.64+-0x200] ;  /* 0xfffe00041e2b8981 */ /* 0x000ee2000c2e1900 */
[----:B0---4-:R-:W-:-:S03]  /*0460*/  CS2R R22, SRZ ;  /* 0x0000000000167805 */ /* 0x011fc6000001ff00 */
[----:B------:R0:W4:Y:S01]  /*0470*/  @!P0 LDG.E.EL R37, desc[UR4][R30.64+-0x200] ;  /* 0xfffe00041e258981 */ /* 0x000122000c2e1900 */
[----:B-1----:R-:W-:Y:S01]  /*0480*/  CS2R R20, SRZ ;  /* 0x0000000000147805 */ /* 0x002fe2000001ff00 */
[----:B------:R-:W-:Y:S02]  /*0490*/  IMAD.MOV.U32 R35, RZ, RZ, RZ ;  /* 0x000000ffff237224 */ /* 0x000fe400078e00ff */
[----:B-----5:R-:W-:Y:S01]  /*04a0*/  IMAD.WIDE R40, R41, 0x4, R32 ;  /* 0x0000000429287825 */ /* 0x020fe200078e0220 */
[----:B------:R-:W5:Y:S03]  /*04b0*/  @!P3 LDG.E.EL R48, desc[UR4][R28.64+-0x200] ;  /* 0xfffe00041c30b981 */ /* 0x000f66000c2e1900 */
[----:B------:R-:W-:Y:S01]  /*04c0*/  IMAD.WIDE R38, R10, 0x4, R44 ;  /* 0x000000040a267825 */ /* 0x000fe200078e022c */
[----:B------:R-:W4:Y:S04]  /*04d0*/  @!P3 LDG.E.EL R42, desc[UR4][R28.64+-0x200] ;  /* 0xfffe00041c2ab981 */ /* 0x000f28000c2e1900 */
[----:B------:R-:W5:Y:S04]  /*04e0*/  @P4 LDG.E.128 R20, desc[UR4][R40.64] ;  /* 0x0000000428144981 */ /* 0x000f68000c1e1d00 */
[----:B------:R-:W5:Y:S04]  /*04f0*/  @P4 LDG.E.EL R36, desc[UR4][R38.64+-0x280] ;  /* 0xfffd800426244981 */ /* 0x000f68000c2e1900 */
[----:B------:R-:W5:Y:S01]  /*0500*/  @P4 LDG.E.EL R35, desc[UR4][R38.64+-0x280] ;  /* 0xfffd800426234981 */ /* 0x000f62000c2e1900 */
[----:B0-----:R-:W-:-:S06]  /*0510*/  CS2R R30, SRZ ;  /* 0x00000000001e7805 */ /* 0x001fcc000001ff00 */
[----:B------:R-:W5:Y:S04]  /*0520*/  @P4 LDG.E.EL R30, desc[UR4][R38.64+-0x280] ;  /* 0xfffd8004261e4981 */ /* 0x000f68000c2e1900 */
[----:B------:R0:W5:Y:S01]  /*0530*/  @P4 LDG.E.EL R31, desc[UR4][R38.64+-0x280] ;  /* 0xfffd8004261f4981 */ /* 0x000162000c2e1900 */
[----:B------:R-:W-:Y:S01]  /*0540*/  VIADD R51, R25, 0xfff60000 ;  /* 0xfff6000019337836 */ /* 0x000fe20000000000 */
[----:B0-----:R-:W-:-:S03]  /*0550*/  CS2R R38, SRZ ;  /* 0x0000000000267805 */ /* 0x001fc6000001ff00 */
[----:B------:R-:W-:Y:S01]  /*0560*/  IMAD.WIDE R50, R51, 0x4, R32 ;  /* 0x0000000433327825 */ /* 0x000fe200078e0220 */
[----:B--2---:R-:W-:Y:S02]  /*0570*/  SEL R0, R0, RZ, !P0 ;  /* 0x000000ff00007207 */ /* 0x004fe40004000000 */
[----:B---3--:R-:W-:Y:S02]  /*0580*/  SEL R2, R2, RZ, !P0 ;  /* 0x000000ff02027207 */ /* 0x008fe40004000000 */
[----:B------:R-:W-:Y:S02]  /*0590*/  SEL R27, R14, RZ, !P0 ;  /* 0x000000ff0e1b7207 */ /* 0x000fe40004000000 */
[----:B------:R-:W-:Y:S02]  /*05a0*/  SEL R29, R15, RZ, !P0 ;  /* 0x000000ff0f1d7207 */ /* 0x000fe40004000000 */
[----:B------:R-:W-:Y:S02]  /*05b0*/  FSETP.GEU.AND P1, PT, R27, -R0, PT ;  /* 0x800000001b00720b */ /* 0x000fe40003f2e000 */
[----:B------:R-:W-:-:S02]  /*05c0*/  FSETP.GEU.AND P2, PT, R29, -R2, PT ;  /* 0x800000021d00720b */ /* 0x000fc40003f4e000 */
[----:B------:R-:W-:Y:S02]  /*05d0*/  SEL R18, R18, RZ, !P3 ;  /* 0x000000ff12127207 */ /* 0x000fe40005800000 */
[----:B------:R-:W-:Y:S02]  /*05e0*/  SEL R49, R19, RZ, !P3 ;  /* 0x000000ff13317207 */ /* 0x000fe40005800000 */
[----:B------:R-:W-:Y:S02]  /*05f0*/  SEL R46, R46, RZ, !P3 ;  /* 0x000000ff2e2e7207 */ /* 0x000fe40005800000 */
[----:B------:R-:W-:Y:S02]  /*0600*/  SEL R47, R47, RZ, !P3 ;  /* 0x000000ff2f2f7207 */ /* 0x000fe40005800000 */
[----:B------:R-:W-:Y:S02]  /*0610*/  SEL R14, RZ, 0x1fffe, P1 ;  /* 0x0001fffeff0e7807 */ /* 0x000fe40000800000 */
[----:B------:R-:W-:-:S02]  /*0620*/  SEL R15, RZ, 0x1, P2 ;  /* 0x00000001ff0f7807 */ /* 0x000fc40001000000 */
[----:B------:R-:W-:Y:S02]  /*0630*/  FSETP.GEU.AND P6, PT, R49, -R46, PT ;  /* 0x8000002e3100720b */ /* 0x000fe40003fce000 */
[----:B------:R-:W-:Y:S02]  /*0640*/  FSETP.GEU.AND P5, PT, R18, -R47, PT ;  /* 0x8000002f1200720b */ /* 0x000fe40003fae000 */
[----:B------:R-:W-:Y:S02]  /*0650*/  SEL R28, R12, RZ, !P0 ;  /* 0x000000ff0c1c7207 */ /* 0x000fe40004000000 */
[----:B------:R-:W-:Y:S02]  /*0660*/  SEL R34, R13, RZ, !P0 ;  /* 0x000000ff0d227207 */ /* 0x000fe40004000000 */
[----:B------:R-:W-:Y:S02]  /*0670*/  SEL R43, R43, RZ, !P0 ;  /* 0x000000ff2b2b7207 */ /* 0x000fe40004000000 */
[----:B----4-:R-:W-:Y:S01]  /*0680*/  SEL R37, R37, RZ, !P0 ;  /* 0x000000ff25257207 */ /* 0x010fe20004000000 */
[----:B------:R-:W-:Y:S01]  /*0690*/  IMAD.IADD R12, R14, 0x1, R15 ;  /* 0x000000010e0c7824 */ /* 0x000fe200078e020f */
[----:B------:R-:W-:-:S02]  /*06a0*/  SEL R14, RZ, 0x1, P6 ;  /* 0x00000001ff0e7807 */ /* 0x000fc40003000000 */
[----:B------:R-:W-:Y:S02]  /*06b0*/  SEL R13, RZ, 0x1fffe, P5 ;  /* 0x0001fffeff0d7807 */ /* 0x000fe40002800000 */
[----:B------:R-:W-:Y:S02]  /*06c0*/  FSETP.GEU.AND P1, PT, R28, -R43, PT ;  /* 0x8000002b1c00720b */ /* 0x000fe40003f2e000 */
[----:B------:R-:W-:Y:S02]  /*06d0*/  FSETP.GEU.AND P6, PT, R34, -R37, PT ;  /* 0x800000252200720b */ /* 0x000fe40003fce000 */
[----:B------:R-:W-:Y:S02]  /*06e0*/  SEL R16, R16, RZ, !P3 ;  /* 0x000000ff10107207 */ /* 0x000fe40005800000 */
[----:B------:R-:W-:Y:S02]  /*06f0*/  SEL R17, R17, RZ, !P3 ;  /* 0x000000ff11117207 */ /* 0x000fe40005800000 */
[----:B-----5:R-:W-:-:S02]  /*0700*/  SEL R19, R48, RZ, !P3 ;  /* 0x000000ff30137207 */ /* 0x020fc40005800000 */
[----:B------:R-:W-:Y:S01]  /*0710*/  SEL R42, R42, RZ, !P3 ;  /* 0x000000ff2a2a7207 */ /* 0x000fe20005800000 */
[----:B------:R-:W-:Y:S01]  /*0720*/  IMAD.IADD R13, R13, 0x1, R14 ;  /* 0x000000010d0d7824 */ /* 0x000fe200078e020e */
[----:B------:R-:W-:Y:S02]  /*0730*/  SEL R40, RZ, 0x7fff8, P1 ;  /* 0x0007fff8ff287807 */ /* 0x000fe40000800000 */
[----:B------:R-:W-:Y:S02]  /*0740*/  SEL R15, RZ, 0x4, P6 ;  /* 0x00000004ff0f7807 */ /* 0x000fe40003000000 */
[----:B------:R-:W-:Y:S02]  /*0750*/  LOP3.LUT R12, R12, 0x3, RZ, 0xc0, !PT ;  /* 0x000000030c0c7812 */ /* 0x000fe400078ec0ff */
[----:B------:R-:W-:Y:S02]  /*0760*/  FSETP.GEU.AND P5, PT, R17, -R42, PT ;  /* 0x8000002a1100720b */ /* 0x000fe40003fae000 */
[----:B------:R-:W-:-:S02]  /*0770*/  FSETP.GEU.AND P1, PT, R16, -R19, PT ;  /* 0x800000131000720b */ /* 0x000fc40003f2e000 */
[----:B------:R-:W-:Y:S02]  /*0780*/  SEL R48, R23, RZ, P4 ;  /* 0x000000ff17307207 */ /* 0x000fe40002000000 */
[----:B------:R-:W-:Y:S02]  /*0790*/  SEL R36, R36, RZ, P4 ;  /* 0x000000ff24247207 */ /* 0x000fe40002000000 */
[----:B------:R-:W-:Y:S02]  /*07a0*/  SEL R35, R35, RZ, P4 ;  /* 0x000000ff23237207 */ /* 0x000fe40002000000 */
[----:B------:R-:W-:Y:S02]  /*07b0*/  SEL R23, R22, RZ, P4 ;  /* 0x000000ff16177207 */ /* 0x000fe40002000000 */
[----:B------:R-:W-:Y:S02]  /*07c0*/  IADD3 R40, R12, R40, R15 ;  /* 0x000000280c287210 */ /* 0x000fe40007ffe00f */
[----:B------:R-:W-:-:S02]  /*07d0*/  SEL R14, RZ, 0x4, P5 ;  /* 0x00000004ff0e7807 */ /* 0x000fc40002800000 */
[----:B------:R-:W-:Y:S02]  /*07e0*/  SEL R41, RZ, 0x7fff8, P1 ;  /* 0x0007fff8ff297807 */ /* 0x000fe40000800000 */
[----:B------:R-:W-:Y:S02]  /*07f0*/  LOP3.LUT R15, R13, 0x3, RZ, 0xc0, !PT ;  /* 0x000000030d0f7812 */ /* 0x000fe400078ec0ff */
[----:B------:R-:W-:Y:S02]  /*0800*/  ISETP.GT.AND P2, PT, R3, 0x9f, PT ;  /* 0x0000009f0300780c */ /* 0x000fe40003f44270 */
[----:B------:R-:W-:Y:S02]  /*0810*/  FSETP.GEU.AND P5, PT, R48, -R35, PT ;  /* 0x800000233000720b */ /* 0x000fe40003fae000 */
[----:B------:R-:W-:Y:S02]  /*0820*/  FSETP.GEU.AND P1, PT, R23, -R36, PT ;  /* 0x800000241700720b */ /* 0x000fe40003f2e000 */
[----:B------:R-:W-:-:S02]  /*0830*/  IADD3 R41, R15, R41, R14 ;  /* 0x000000290f297210 */ /* 0x000fc40007ffe00e */
[----:B------:R-:W-:Y:S02]  /*0840*/  SEL R15, RZ, 0x1, P5 ;  /* 0x00000001ff0f7807 */ /* 0x000fe40002800000 */
[----:B------:R-:W-:Y:S01]  /*0850*/  SEL R14, RZ, 0x1fffe, P1 ;  /* 0x0001fffeff0e7807 */ /* 0x000fe20000800000 */
[----:B------:R-:W-:Y:S01]  /*0860*/  IMAD.WIDE R12, R3, 0x4, R44 ;  /* 0x00000004030c7825 */ /* 0x000fe200078e022c */
[----:B------:R-:W-:Y:S02]  /*0870*/  SEL R20, R20, RZ, P4 ;  /* 0x000000ff14147207 */ /* 0x000fe40002000000 */
[----:B------:R-:W-:Y:S02]  /*0880*/  CS2R R44, SRZ ;  /* 0x00000000002c7805 */ /* 0x000fe4000001ff00 */
[----:B------:R-:W-:Y:S02]  /*0890*/  SEL R21, R21, RZ, P4 ;  /* 0x000000ff15157207 */ /* 0x000fe40002000000 */
[----:B------:R-:W-:-:S02]  /*08a0*/  SEL R30, R30, RZ, P4 ;  /* 0x000000ff1e1e7207 */ /* 0x000fc40002000000 */
[----:B------:R-:W-:Y:S01]  /*08b0*/  SEL R31, R31, RZ, P4 ;  /* 0x000000ff1f1f7207 */ /* 0x000fe20002000000 */
[----:B------:R-:W-:Y:S01]  /*08c0*/  IMAD.IADD R14, R14, 0x1, R15 ;  /* 0x000000010e0e7824 */ /* 0x000fe200078e020f */
[----:B------:R-:W-:Y:S01]  /*08d0*/  FSETP.GEU.AND P5, PT, R21, -R30, PT ;  /* 0x8000001e1500720b */ /* 0x000fe20003fae000 */
[----:B------:R-:W2:Y:S01]  /*08e0*/  @P2 LDG.E.EL R38, desc[UR4][R12.64+-0x280] ;  /* 0xfffd80040c262981 */ /* 0x000ea2000c2e1900 */
[----:B------:R-:W-:Y:S02]  /*08f0*/  FSETP.GEU.AND P1, PT, R20, -R31, PT ;  /* 0x8000001f1400720b */ /* 0x000fe40003f2e000 */
[----:B------:R-:W-:Y:S01]  /*0900*/  LOP3.LUT R14, R14, 0x3, RZ, 0xc0, !PT ;  /* 0x000000030e0e7812 */ /* 0x000fe200078ec0ff */
[----:B------:R-:W3:Y:S01]  /*0910*/  @P2 LDG.E.EL R45, desc[UR4][R12.64+-0x280] ;  /* 0xfffd80040c2d2981 */ /* 0x000ee2000c2e1900 */
[----:B------:R-:W-:-:S03]  /*0920*/  SEL R22, RZ, 0x7fff8, P1 ;  /* 0x0007fff8ff167807 */ /* 0x000fc60000800000 */
[----:B------:R-:W4:Y:S04]  /*0930*/  @P2 LDG.E.EL R44, desc[UR4][R12.64+-0x280] ;  /* 0xfffd80040c2c2981 */ /* 0x000f28000c2e1900 */
[----:B------:R0:W5:Y:S02]  /*0940*/  @P2 LDG.E.EL R39, desc[UR4][R12.64+-0x280] ;  /* 0xfffd80040c272981 */ /* 0x000164000c2e1900 */
[----:B0-----:R-:W-:-:S04]  /*0950*/  SEL R13, RZ, 0x4, P5 ;  /* 0x00000004ff0d7807 */ /* 0x001fc80002800000 */
[----:B------:R-:W-:Y:S02]  /*0960*/  IADD3 R22, R14, R22, R13 ;  /* 0x000000160e167210 */ /* 0x000fe40007ffe00d */
[----:B------:R-:W-:Y:S02]  /*0970*/  CS2R R12, SRZ ;  /* 0x00000000000c7805 */ /* 0x000fe4000001ff00 */
[----:B------:R-:W-:-:S06]  /*0980*/  CS2R R14, SRZ ;  /* 0x00000000000e7805 */ /* 0x000fcc000001ff00 */
[----:B------:R0:W2:Y:S01]  /*0990*/  @P2 LDG.E.128 R12, desc[UR4][R50.64] ;  /* 0x00000004320c2981 */ /* 0x0000a2000c1e1d00 */
[----:B------:R-:W-:-:S05]  /*09a0*/  IMAD.SHL.U32 R32, R40, 0x100, RZ ;  /* 0x0000010028207824 */ /* 0x000fca00078e00ff */
[----:B------:R-:W-:-:S05]  /*09b0*/  LOP3.LUT R32, R32, 0xf00, RZ, 0xe2, !PT ;  /* 0x00000f0020207812 */ /* 0x000fca00078ee2ff */
[----:B------:R-:W-:Y:S02]  /*09c0*/  IMAD R41, R41, 0x1000, R32 ;  /* 0x0000100029297824 */ /* 0x000fe400078e0220 */
[----:B------:R-:W-:-:S04]  /*09d0*/  IMAD R32, R9, -0xc0000, R6 ;  /* 0xfff4000009207824 */ /* 0x000fc800078e0206 */
[----:B------:R-:W-:Y:S02]  /*09e0*/  IMAD R9, R9, 0x40000, R32 ;  /* 0x0004000009097824 */ /* 0x000fe400078e0220 */
[----:B------:R-:W-:Y:S02]  /*09f0*/  IMAD R5, R4, -0xc0000, R5 ;  /* 0xfff4000004057824 */ /* 0x000fe400078e0205 */
[----:B------:R-:W-:Y:S01]  /*0a00*/  FADD R16, R16, R19 ;  /* 0x0000001310107221 */ /* 0x000fe20000000000 */
[----:B------:R-:W-:Y:S01]  /*0a10*/  FADD R47, R18, R47 ;  /* 0x0000002f122f7221 */ /* 0x000fe20000000000 */
[----:B------:R-:W-:Y:S01]  /*0a20*/  FADD R18, R20, R31 ;  /* 0x0000001f14127221 */ /* 0x000fe20000000000 */
[----:B------:R-:W-:Y:S01]  /*0a30*/  FADD R36, R23, R36 ;  /* 0x0000002417247221 */ /* 0x000fe20000000000 */
[----:B------:R-:W-:Y:S01]  /*0a40*/  FADD R17, R17, R42 ;  /* 0x0000002a11117221 */ /* 0x000fe20000000000 */
[----:B------:R-:W-:Y:S01]  /*0a50*/  FADD R48, R48, R35 ;  /* 0x0000002330307221 */ /* 0x000fe20000000000 */
[----:B------:R-:W-:Y:S01]  /*0a60*/  FADD R35, R21, R30 ;  /* 0x0000001e15237221 */ /* 0x000fe20000000000 */
[----:B------:R-:W-:Y:S01]  /*0a70*/  FADD R46, R49, R46 ;  /* 0x0000002e312e7221 */ /* 0x000fe20000000000 */
[----:B0-----:R-:W-:-:S04]  /*0a80*/  VIADD R50, R10, 0xffffffc0 ;  /* 0xffffffc00a327836 */ /* 0x001fc80000000000 */
[----:B------:R-:W-:Y:S02]  /*0a90*/  IMAD R49, R50, 0x1000, R7 ;  /* 0x0000100032317824 */ /* 0x000fe400078e0207 */
[----:B------:R-:W-:Y:S01]  /*0aa0*/  FADD R27, R27, R0 ;  /* 0x000000001b1b7221 */ /* 0x000fe20000000000 */
[----:B------:R-:W-:Y:S01]  /*0ab0*/  FADD R29, R29, R2 ;  /* 0x000000021d1d7221 */ /* 0x000fe20000000000 */
[----:B------:R-:W-:Y:S02]  /*0ac0*/  IMAD.MOV.U32 R0, RZ, RZ, RZ ;  /* 0x000000ffff007224 */ /* 0x000fe400078e00ff */
[----:B------:R-:W-:Y:S02]  /*0ad0*/  IMAD.MOV.U32 R2, RZ, RZ, RZ ;  /* 0x000000ffff027224 */ /* 0x000fe400078e00ff */
[----:B------:R-:W-:Y:S01]  /*0ae0*/  FADD R28, R28, R43 ;  /* 0x0000002b1c1c7221 */ /* 0x000fe20000000000 */
[----:B------:R-:W-:Y:S02]  /*0af0*/  CS2R R42, SRZ ;  /* 0x00000000002a7805 */ /* 0x000fe4000001ff00 */
[----:B----4-:R-:W-:-:S02]  /*0b00*/  SEL R44, R44, RZ, P2 ;  /* 0x000000ff2c2c7207 */ /* 0x010fc40001000000 */
[----:B-----5:R-:W-:Y:S02]  /*0b10*/  SEL R39, R39, RZ, P2 ;  /* 0x000000ff27277207 */ /* 0x020fe40001000000 */
[----:B---3--:R-:W-:Y:S02]  /*0b20*/  SEL R32, R45, RZ, P2 ;  /* 0x000000ff2d207207 */ /* 0x008fe40001000000 */
[----:B--2---:R-:W-:Y:S02]  /*0b30*/  SEL R33, R14, RZ, P2 ;  /* 0x000000ff0e217207 */ /* 0x004fe40001000000 */
[----:B------:R-:W-:Y:S02]  /*0b40*/  SEL R14, R15, RZ, P2 ;  /* 0x000000ff0f0e7207 */ /* 0x000fe40001000000 */
[----:B------:R-:W-:Y:S02]  /*0b50*/  FSETP.GEU.AND P5, PT, R33, -R44, PT ;  /* 0x8000002c2100720b */ /* 0x000fe40003fae000 */
[----:B------:R-:W-:-:S02]  /*0b60*/  FSETP.GEU.AND P1, PT, R14, -R39, PT ;  /* 0x800000270e00720b */ /* 0x000fc40003f2e000 */
[----:B------:R-:W-:Y:S02]  /*0b70*/  SEL R40, RZ, 0x1fffe, P5 ;  /* 0x0001fffeff287807 */ /* 0x000fe40002800000 */
[----:B------:R-:W-:Y:S02]  /*0b80*/  SEL R45, RZ, 0x1, P1 ;  /* 0x00000001ff2d7807 */ /* 0x000fe40000800000 */
[----:B------:R-:W-:Y:S02]  /*0b90*/  SEL R12, R12, RZ, P2 ;  /* 0x000000ff0c0c7207 */ /* 0x000fe40001000000 */
[----:B------:R-:W-:Y:S02]  /*0ba0*/  SEL R13, R13, RZ, P2 ;  /* 0x000000ff0d0d7207 */ /* 0x000fe40001000000 */
[----:B------:R-:W-:Y:S01]  /*0bb0*/  SEL R15, R38, RZ, P2 ;  /* 0x000000ff260f7207 */ /* 0x000fe20001000000 */
[----:B------:R-:W-:Y:S01]  /*0bc0*/  IMAD.IADD R40, R40, 0x1, R45 ;  /* 0x0000000128287824 */ /* 0x000fe200078e022d */
[----:B------:R-:W-:-:S02]  /*0bd0*/  FSETP.GEU.AND P6, PT, R13, -R32, PT ;  /* 0x800000200d00720b */ /* 0x000fc40003fce000 */
[----:B------:R-:W-:Y:S02]  /*0be0*/  FSETP.GEU.AND P5, PT, R12, -R15, PT ;  /* 0x8000000f0c00720b */ /* 0x000fe40003fae000 */
[----:B------:R-:W-:Y:S02]  /*0bf0*/  LOP3.LUT R40, R40, 0x3, RZ, 0xc0, !PT ;  /* 0x0000000328287812 */ /* 0x000fe400078ec0ff */
[----:B------:R-:W-:Y:S02]  /*0c00*/  SEL R45, RZ, 0x4, P6 ;  /* 0x00000004ff2d7807 */ /* 0x000fe40003000000 */
[----:B------:R-:W-:-:S04]  /*0c10*/  SEL R38, RZ, 0x7fff8, P5 ;  /* 0x0007fff8ff267807 */ /* 0x000fc80002800000 */
[----:B------:R-:W-:-:S04]  /*0c20*/  IADD3 R38, R40, R38, R45 ;  /* 0x0000002628267210 */ /* 0x000fc80007ffe02d */
[----:B------:R-:W-:-:S05]  /*0c30*/  LOP3.LUT R45, R38, 0xf, RZ, 0xc0, !PT ;  /* 0x0000000f262d7812 */ /* 0x000fca00078ec0ff */
[----:B------:R-:W-:-:S05]  /*0c40*/  IMAD R22, R22, 0x10, R45 ;  /* 0x0000001016167824 */ /* 0x000fca00078e022d */
[----:B------:R-:W-:-:S05]  /*0c50*/  LOP3.LUT R38, R22, 0xff, RZ, 0xc0, !PT ;  /* 0x000000ff16267812 */ /* 0x000fca00078ec0ff */
[----:B------:R-:W-:Y:S02]  /*0c60*/  IMAD.IADD R38, R41, 0x1, R38 ;  /* 0x0000000129267824 */ /* 0x000fe400078e0226 */
[----:B------:R-:W-:-:S03]  /*0c70*/  IMAD R22, R4, 0x40000, R5 ;  /* 0x0004000004167824 */ /* 0x000fc600078e0205 */
[----:B------:R-:W-:-:S04]  /*0c80*/  LOP3.LUT R38, R38, 0xffff, RZ, 0xc0, !PT ;  /* 0x0000ffff26267812 */ /* 0x000fc800078ec0ff */
[--C-:B------:R-:W-:Y:S02]  /*0c90*/  SHF.R.U32.HI R4, RZ, 0xf, R38.reuse ;  /* 0x0000000fff047819 */ /* 0x100fe40000011626 */
[--C-:B------:R-:W-:Y:S02]  /*0ca0*/  SHF.R.U32.HI R19, RZ, 0x7, R38.reuse ;  /* 0x00000007ff137819 */ /* 0x100fe40000011626 */
[----:B------:R-:W-:Y:S02]  /*0cb0*/  LOP3.LUT R4, R4, 0x1, RZ, 0xc0, !PT ;  /* 0x0000000104047812 */ /* 0x000fe400078ec0ff */
[----:B------:R-:W-:Y:S02]  /*0cc0*/  LOP3.LUT R19, R19, 0x1, RZ, 0xc0, !PT ;  /* 0x0000000113137812 */ /* 0x000fe400078ec0ff */
[----:B------:R-:W-:Y:S02]  /*0cd0*/  SHF.R.U32.HI R20, RZ, 0x6, R38 ;  /* 0x00000006ff147819 */ /* 0x000fe40000011626 */
[----:B------:R-:W-:-:S02]  /*0ce0*/  ISETP.NE.U32.AND P6, PT, R4, 0x1, PT ;  /* 0x000000010400780c */ /* 0x000fc40003fc5070 */
[--C-:B------:R-:W-:Y:S02]  /*0cf0*/  SHF.R.U32.HI R5, RZ, 0xe, R38.reuse ;  /* 0x0000000eff057819 */ /* 0x100fe40000011626 */
[----:B------:R-:W-:Y:S02]  /*0d00*/  ISETP.NE.U32.AND P5, PT, R19, 0x1, PT ;  /* 0x000000011300780c */ /* 0x000fe40003fa5070 */
[----:B------:R-:W-:Y:S02]  /*0d10*/  LOP3.LUT R20, R20, 0x1, RZ, 0xc0, !PT ;  /* 0x0000000114147812 */ /* 0x000fe400078ec0ff */
[----:B------:R-:W-:Y:S02]  /*0d20*/  FSEL R23, R16, RZ, P6 ;  /* 0x000000ff10177208 */ /* 0x000fe40003000000 */
[----:B------:R-:W-:Y:S02]  /*0d30*/  LOP3.LUT R5, R5, 0x1, RZ, 0xc0, !PT ;  /* 0x0000000105057812 */ /* 0x000fe400078ec0ff */
[----:B------:R-:W-:-:S02]  /*0d40*/  SHF.R.U32.HI R16, RZ, 0xd, R38 ;  /* 0x0000000dff107819 */ /* 0x000fc40000011626 */
[----:B------:R-:W-:Y:S02]  /*0d50*/  FSEL R18, R18, RZ, P5 ;  /* 0x000000ff12127208 */ /* 0x000fe40002800000 */
[----:B------:R-:W-:Y:S02]  /*0d60*/  ISETP.NE.U32.AND P5, PT, R20, 0x1, PT ;  /* 0x000000011400780c */ /* 0x000fe40003fa5070 */
[----:B------:R-:W-:Y:S02]  /*0d70*/  SHF.R.U32.HI R20, RZ, 0x5, R38 ;  /* 0x00000005ff147819 */ /* 0x000fe40000011626 */
[----:B------:R-:W-:Y:S02]  /*0d80*/  ISETP.NE.U32.AND P6, PT, R5, 0x1, PT ;  /* 0x000000010500780c */ /* 0x000fe40003fc5070 */
[----:B------:R-:W-:Y:S01]  /*0d90*/  LOP3.LUT R16, R16, 0x1, RZ, 0xc0, !PT ;  /* 0x0000000110107812 */ /* 0x000fe200078ec0ff */
[----:B------:R-:W0:Y:S01]  /*0da0*/  LDC.64 R4, c[0x0][0x218] ;  /* 0x00008600ff047b82 */ /* 0x000e220000000a00 */
[----:B------:R-:W-:-:S02]  /*0db0*/  LOP3.LUT R20, R20, 0x1, RZ, 0xc0, !PT ;  /* 0x0000000114147812 */ /* 0x000fc400078ec0ff */
[----:B------:R-:W-:Y:S02]  /*0dc0*/  SHF.R.U32.HI R30, RZ, 0x4, R38 ;  /* 0x00000004ff1e7819 */ /* 0x000fe40000011626 */
[----:B------:R-:W-:Y:S02]  /*0dd0*/  FSEL R21, R17, RZ, P6 ;  /* 0x000000ff11157208 */ /* 0x000fe40003000000 */
[----:B------:R-:W-:Y:S02]  /*0de0*/  ISETP.NE.U32.AND P6, PT, R16, 0x1, PT ;  /* 0x000000011000780c */ /* 0x000fe40003fc5070 */
[----:B------:R-:W-:Y:S01]  /*0df0*/  FSEL R35, R35, RZ, P5 ;  /* 0x000000ff23237208 */ /* 0x000fe20002800000 */
[----:B------:R-:W1:Y:S01]  /*0e00*/  LDC.64 R16, c[0x0][0x220] ;  /* 0x00008800ff107b82 */ /* 0x000e620000000a00 */
[----:B------:R-:W-:Y:S02]  /*0e10*/  ISETP.NE.U32.AND P5, PT, R20, 0x1, PT ;  /* 0x000000011400780c */ /* 0x000fe40003fa5070 */
[----:B------:R-:W-:-:S02]  /*0e20*/  LOP3.LUT R30, R30, 0x1, RZ, 0xc0, !PT ;  /* 0x000000011e1e7812 */ /* 0x000fc400078ec0ff */
[----:B------:R-:W-:Y:S02]  /*0e30*/  SHF.R.U32.HI R19, RZ, 0xc, R38 ;  /* 0x0000000cff137819 */ /* 0x000fe40000011626 */
[----:B------:R-:W-:Y:S02]  /*0e40*/  FSEL R36, R36, RZ, P5 ;  /* 0x000000ff24247208 */ /* 0x000fe40002800000 */
[----:B------:R-:W-:Y:S02]  /*0e50*/  ISETP.NE.U32.AND P5, PT, R30, 0x1, PT ;  /* 0x000000011e00780c */ /* 0x000fe40003fa5070 */
[----:B------:R-:W-:Y:S01]  /*0e60*/  LOP3.LUT R19, R19, 0x1, RZ, 0xc0, !PT ;  /* 0x0000000113137812 */ /* 0x000fe200078ec0ff */
[----:B------:R-:W2:Y:S01]  /*0e70*/  LDC.64 R30, c[0x0][0x230] ;  /* 0x00008c00ff1e7b82 */ /* 0x000ea20000000a00 */
[----:B------:R-:W-:Y:S02]  /*0e80*/  FSEL R20, R47, RZ, P6 ;  /* 0x000000ff2f147208 */ /* 0x000fe40003000000 */
[----:B------:R-:W-:Y:S01]  /*0e90*/  ISETP.NE.U32.AND P6, PT, R19, 0x1, PT ;  /* 0x000000011300780c */ /* 0x000fe20003fc5070 */
[----:B------:R-:W-:-:S03]  /*0ea0*/  VIADD R19, R3, 0xffffffc0 ;  /* 0xffffffc003137836 */ /* 0x000fc60000000000 */
[----:B------:R-:W-:Y:S02]  /*0eb0*/  FSEL R7, R46, RZ, P6 ;  /* 0x000000ff2e077208 */ /* 0x000fe40003000000 */
[----:B------:R-:W-:Y:S02]  /*0ec0*/  ISETP.NE.AND P6, PT, R26, 0x40, PT ;  /* 0x000000401a00780c */ /* 0x000fe40003fc5270 */
[----:B------:R-:W-:Y:S01]  /*0ed0*/  FSEL R40, R48, RZ, P5 ;  /* 0x000000ff30287208 */ /* 0x000fe20002800000 */
[----:B------:R-:W-:Y:S02]  /*0ee0*/  IMAD R41, R19, 0x1000, R8 ;  /* 0x0000100013297824 */ /* 0x000fe400078e0208 */
[----:B------:R-:W-:Y:S01]  /*0ef0*/  FADD R8, R34, R37 ;  /* 0x0000002522087221 */ /* 0x000fe20000000000 */
[----:B------:R-:W-:Y:S02]  /*0f00*/  @P3 FSEL R23, R18, RZ, P4 ;  /* 0x000000ff12173208 */ /* 0x000fe40002000000 */
[----:B------:R-:W-:-:S02]  /*0f10*/  @P3 FSEL R21, R35, RZ, P4 ;  /* 0x000000ff23153208 */ /* 0x000fc40002000000 */
[----:B------:R-:W-:Y:S02]  /*0f20*/  CS2R R34, SRZ ;  /* 0x0000000000227805 */ /* 0x000fe4000001ff00 */
[----:B------:R-:W-:Y:S02]  /*0f30*/  @P3 FSEL R20, R36, RZ, P4 ;  /* 0x000000ff24143208 */ /* 0x000fe40002000000 */
[----:B------:R-:W-:Y:S01]  /*0f40*/  @P3 FSEL R7, R40, RZ, P4 ;  /* 0x000000ff28073208 */ /* 0x000fe20002000000 */
[----:B-1----:R-:W-:Y:S01]  /*0f50*/  IMAD.WIDE R18, R19, 0x4, R16 ;  /* 0x0000000413127825 */ /* 0x002fe200078e0210 */
[----:B------:R-:W-:-:S03]  /*0f60*/  ISETP.NE.AND P3, PT, R11, 0x60, PT ;  /* 0x000000600b00780c */ /* 0x000fc60003f65270 */
[----:B------:R-:W-:Y:S01]  /*0f70*/  VIADD R37, R24, 0xfffa0000 ;  /* 0xfffa000018257836 */ /* 0x000fe20000000000 */
[----:B------:R-:W3:Y:S01]  /*0f80*/  @!P6 LDG.E.EL R35, desc[UR4][R18.64] ;  /* 0x000000041223e981 */ /* 0x000ee2000c2e1900 */
[----:B0-----:R-:W-:-:S03]  /*0f90*/  IMAD.WIDE R48, R49, 0x4, R4 ;  /* 0x0000000431307825 */ /* 0x001fc600078e0204 */
[----:B------:R-:W4:Y:S01]  /*0fa0*/  @!P6 LDG.E.EL R0, desc[UR4][R18.64] ;  /* 0x000000041200e981 */ /* 0x000f22000c2e1900 */
[----:B------:R-:W-:Y:S01]  /*0fb0*/  IMAD.WIDE R50, R50, 0x4, R16 ;  /* 0x0000000432327825 */ /* 0x000fe200078e0210 */
[----:B------:R-:W-:Y:S02]  /*0fc0*/  CS2R R16, SRZ ;  /* 0x0000000000107805 */ /* 0x000fe4000001ff00 */
[----:B------:R-:W5:Y:S01]  /*0fd0*/  @!P6 LDG.E.EL R34, desc[UR4][R18.64] ;  /* 0x000000041222e981 */ /* 0x000f62000c2e1900 */
[----:B------:R-:W-:-:S03]  /*0fe0*/  IMAD.WIDE R4, R41, 0x4, R4 ;  /* 0x0000000429047825 */ /* 0x000fc600078e0204 */
[----:B------:R0:W3:Y:S01]  /*0ff0*/  @!P6 LDG.E.EL R2, desc[UR4][R18.64] ;  /* 0x000000041202e981 */ /* 0x0000e2000c2e1900 */
[----:B------:R-:W-:Y:S02]  /*1000*/  IMAD.MOV.U32 R45, RZ, RZ, RZ ;  /* 0x000000ffff2d7224 */ /* 0x000fe400078e00ff */
[----:B--2---:R-:W-:-:S04]  /*1010*/  IMAD.WIDE R40, R10, 0x4, R30 ;  /* 0x000000040a287825 */ /* 0x004fc800078e021e */
[----:B------:R-:W-:Y:S01]  /*1020*/  IMAD.WIDE R36, R37, 0x4, R52 ;  /* 0x0000000425247825 */ /* 0x000fe200078e0234 */
[----:B------:R-:W2:Y:S01]  /*1030*/  @!P3 LDG.E.EL R45, desc[UR4][R40.64+-0x180] ;  /* 0xfffe8004282db981 */ /* 0x000ea2000c2e1900 */
[----:B0-----:R-:W-:-:S03]  /*1040*/  CS2R R18, SRZ ;  /* 0x0000000000127805 */ /* 0x001fc6000001ff00 */
[----:B------:R-:W3:Y:S04]  /*1050*/  @!P3 LDG.E.EL R43, desc[UR4][R40.64+-0x180] ;  /* 0xfffe8004282bb981 */ /* 0x000ee8000c2e1900 */
[----:B------:R0:W3:Y:S01]  /*1060*/  @!P3 LDG.E.128 R16, desc[UR4][R36.64] ;  /* 0x000000042410b981 */ /* 0x0000e2000c1e1d00 */
[----:B------:R-:W-:Y:S01]  /*1070*/  ISETP.NE.AND P5, PT, R26, 0x60, PT ;  /* 0x000000601a00780c */ /* 0x000fe20003fa5270 */
[----:B------:R-:W-:Y:S02]  /*1080*/  IMAD.MOV.U32 R26, RZ, RZ, RZ ;  /* 0x000000ffff1a7224 */ /* 0x000fe400078e00ff */
[----:B------:R-:W4:Y:S04]  /*1090*/  @!P3 LDG.E.EL R42, desc[UR4][R40.64+-0x180] ;  /* 0xfffe8004282ab981 */ /* 0x000f28000c2e1900 */
[----:B------:R1:W4:Y:S01]  /*10a0*/  @!P3 LDG.E.EL R26, desc[UR4][R40.64+-0x180] ;  /* 0xfffe8004281ab981 */ /* 0x000322000c2e1900 */
[----:B------:R-:W-:Y:S01]  /*10b0*/  FADD R14, R14, R39 ;  /* 0x000000270e0e7221 */ /* 0x000fe20000000000 */
[----:B0-----:R-:W-:Y:S01]  /*10c0*/  CS2R R36, SRZ ;  /* 0x0000000000247805 */ /* 0x001fe2000001ff00 */
[----:B------:R-:W-:-:S03]  /*10d0*/  FADD R47, R13, R32 ;  /* 0x000000200d2f7221 */ /* 0x000fc60000000000 */
[----:B------:R-:W-:Y:S02]  /*10e0*/  FSEL R32, R14, RZ, P1 ;  /* 0x000000ff0e207208 */ /* 0x000fe40000800000 */
[----:B-1----:R-:W-:Y:S01]  /*10f0*/  CS2R R40, SRZ ;  /* 0x0000000000287805 */ /* 0x002fe2000001ff00 */
[----:B------:R-:W-:Y:S01]  /*1100*/  FADD R39, R12, R15 ;  /* 0x0000000f0c277221 */ /* 0x000fe20000000000 */
[----:B------:R-:W-:Y:S02]  /*1110*/  VIADD R25, R25, 0xfffa0000 ;  /* 0xfffa000019197836 */ /* 0x000fe40000000000 */
[----:B------:R-:W-:-:S04]  /*1120*/  IMAD.WIDE R30, R3, 0x4, R30 ;  /* 0x00000004031e7825 */ /* 0x000fc800078e021e */
[----:B------:R-:W-:-:S04]  /*1130*/  IMAD.WIDE R52, R25, 0x4, R52 ;  /* 0x0000000419347825 */ /* 0x000fc800078e0234 */
[----:B------:R-:W-:-:S06]  /*1140*/  IMAD.MOV.U32 R46, RZ, RZ, RZ ;  /* 0x000000ffff2e7224 */ /* 0x000fcc00078e00ff */
[----:B------:R-:W5:Y:S01]  /*1150*/  @!P5 LDG.E.EL R46, desc[UR4][R30.64+-0x180] ;  /* 0xfffe80041e2ed981 */ /* 0x000f62000c2e1900 */
[----:B------:R-:W-:Y:S02]  /*1160*/  CS2R R12, SRZ ;  /* 0x00000000000c7805 */ /* 0x000fe4000001ff00 */
[----:B------:R-:W-:-:S06]  /*1170*/  CS2R R14, SRZ ;  /* 0x00000000000e7805 */ /* 0x000fcc000001ff00 */
[----:B------:R-:W5:Y:S01]  /*1180*/  @!P6 LDG.E.128 R12, desc[UR4][R4.64] ;  /* 0x00000004040ce981 */ /* 0x000f62000c1e1d00 */
[----:B--2---:R-:W-:Y:S02]  /*1190*/  SEL R45, R45, RZ, !P3 ;  /* 0x000000ff2d2d7207 */ /* 0x004fe40005800000 */
[----:B---3--:R-:W-:Y:S02]  /*11a0*/  SEL R24, R16, RZ, !P3 ;  /* 0x000000ff10187207 */ /* 0x008fe40005800000 */
[----:B------:R-:W-:Y:S02]  /*11b0*/  SEL R17, R17, RZ, !P3 ;  /* 0x000000ff11117207 */ /* 0x000fe40005800000 */
[C---:B------:R-:W-:Y:S01]  /*11c0*/  FSETP.GEU.AND P4, PT, R24.reuse, -R45, PT ;  /* 0x8000002d1800720b */ /* 0x040fe20003f8e000 */
[----:B------:R-:W-:Y:S01]  /*11d0*/  FADD R16, R24, R45 ;  /* 0x0000002d18107221 */ /* 0x000fe20000000000 */
[----:B------:R-:W-:Y:S02]  /*11e0*/  SEL R24, R43, RZ, !P3 ;  /* 0x000000ff2b187207 */ /* 0x000fe40005800000 */
[----:B------:R-:W-:-:S02]  /*11f0*/  SEL R18, R18, RZ, !P3 ;  /* 0x000000ff12127207 */ /* 0x000fc40005800000 */
[----:B------:R-:W-:Y:S01]  /*1200*/  @!P3 FSEL R23, R16, RZ, P4 ;  /* 0x000000ff1017b208 */ /* 0x000fe20002000000 */
[C---:B------:R-:W-:Y:S01]  /*1210*/  FADD R16, R17.reuse, R24 ;  /* 0x0000001811107221 */ /* 0x040fe20000000000 */
[----:B------:R-:W-:Y:S02]  /*1220*/  FSETP.GEU.AND P4, PT, R17, -R24, PT ;  /* 0x800000181100720b */ /* 0x000fe40003f8e000 */
[----:B----4-:R-:W-:Y:S02]  /*1230*/  SEL R17, R42, RZ, !P3 ;  /* 0x000000ff2a117207 */ /* 0x010fe40005800000 */
[----:B------:R-:W-:Y:S02]  /*1240*/  @!P3 FSEL R21, R16, RZ, P4 ;  /* 0x000000ff1015b208 */ /* 0x000fe40002000000 */
[----:B------:R-:W-:Y:S01]  /*1250*/  SEL R19, R19, RZ, !P3 ;  /* 0x000000ff13137207 */ /* 0x000fe20005800000 */
[C---:B------:R-:W-:Y:S01]  /*1260*/  FADD R16, R18.reuse, R17 ;  /* 0x0000001112107221 */ /* 0x040fe20000000000 */
[----:B------:R-:W-:-:S02]  /*1270*/  FSETP.GEU.AND P4, PT, R18, -R17, PT ;  /* 0x800000111200720b */ /* 0x000fc40003f8e000 */
[----:B------:R-:W-:Y:S02]  /*1280*/  SEL R26, R26, RZ, !P3 ;  /* 0x000000ff1a1a7207 */ /* 0x000fe40005800000 */
[----:B------:R-:W-:Y:S02]  /*1290*/  @!P3 FSEL R20, R16, RZ, P4 ;  /* 0x000000ff1014b208 */ /* 0x000fe40002000000 */
[C---:B------:R-:W-:Y:S01]  /*12a0*/  FSETP.GEU.AND P4, PT, R19.reuse, -R26, PT ;  /* 0x8000001a1300720b */ /* 0x040fe20003f8e000 */
[----:B------:R-:W-:-:S05]  /*12b0*/  FADD R16, R19, R26 ;  /* 0x0000001a13107221 */ /* 0x000fca0000000000 */
[----:B------:R-:W-:Y:S02]  /*12c0*/  @!P3 FSEL R7, R16, RZ, P4 ;  /* 0x000000ff1007b208 */ /* 0x000fe40002000000 */
[----:B------:R-:W-:Y:S02]  /*12d0*/  ISETP.NE.AND P4, PT, R11, 0x40, PT ;  /* 0x000000400b00780c */ /* 0x000fe40003f85270 */
[----:B------:R-:W-:Y:S02]  /*12e0*/  ISETP.GE.AND P3, PT, R10, 0x40, PT ;  /* 0x000000400a00780c */ /* 0x000fe40003f66270 */
[--C-:B------:R-:W-:Y:S02]  /*12f0*/  SHF.R.U32.HI R10, RZ, 0xb, R38.reuse ;  /* 0x0000000bff0a7819 */ /* 0x100fe40000011626 */
[----:B------:R-:W-:Y:S02]  /*1300*/  SHF.R.U32.HI R11, RZ, 0x3, R38 ;  /* 0x00000003ff0b7819 */ /* 0x000fe40000011626 */
[----:B------:R-:W-:-:S02]  /*1310*/  LOP3.LUT R10, R10, 0x1, RZ, 0xc0, !PT ;  /* 0x000000010a0a7812 */ /* 0x000fc400078ec0ff */
[----:B------:R-:W-:Y:S02]  /*1320*/  LOP3.LUT R11, R11, 0x1, RZ, 0xc0, !PT ;  /* 0x000000010b0b7812 */ /* 0x000fe400078ec0ff */
[----:B------:R-:W-:Y:S01]  /*1330*/  ISETP.NE.U32.AND P1, PT, R10, 0x1, PT ;  /* 0x000000010a00780c */ /* 0x000fe20003f25070 */
[----:B------:R-:W2:Y:S01]  /*1340*/  @!P4 LDG.E.EL R36, desc[UR4][R50.64] ;  /* 0x000000043224c981 */ /* 0x000ea2000c2e1900 */
[----:B------:R-:W-:-:S03]  /*1350*/  SHF.R.U32.HI R10, RZ, 0xa, R38 ;  /* 0x0000000aff0a7819 */ /* 0x000fc60000011626 */
[----:B------:R-:W3:Y:S04]  /*1360*/  @!P4 LDG.E.EL R37, desc[UR4][R50.64] ;  /* 0x000000043225c981 */ /* 0x000ee8000c2e1900 */
[----:B------:R-:W4:Y:S04]  /*1370*/  @!P4 LDG.E.EL R40, desc[UR4][R50.64] ;  /* 0x000000043228c981 */ /* 0x000f28000c2e1900 */
[----:B------:R0:W2:Y:S01]  /*1380*/  @!P4 LDG.E.EL R41, desc[UR4][R50.64] ;  /* 0x000000043229c981 */ /* 0x0000a2000c2e1900 */
[----:B------:R-:W-:Y:S01]  /*1390*/  LOP3.LUT R10, R10, 0x1, RZ, 0xc0, !PT ;  /* 0x000000010a0a7812 */ /* 0x000fe200078ec0ff */
[----:B0-----:R-:W-:Y:S01]  /*13a0*/  FADD R51, R33, R44 ;  /* 0x0000002c21337221 */ /* 0x001fe20000000000 */
[----:B------:R-:W-:-:S02]  /*13b0*/  FSEL R33, R28, RZ, P1 ;  /* 0x000000ff1c217208 */ /* 0x000fc40000800000 */
[----:B------:R-:W-:Y:S02]  /*13c0*/  ISETP.NE.U32.AND P1, PT, R11, 0x1, PT ;  /* 0x000000010b00780c */ /* 0x000fe40003f25070 */
[--C-:B------:R-:W-:Y:S02]  /*13d0*/  SHF.R.U32.HI R11, RZ, 0x2, R38.reuse ;  /* 0x00000002ff0b7819 */ /* 0x100fe40000011626 */
[----:B------:R-:W-:Y:S02]  /*13e0*/  FSEL R39, R39, RZ, P1 ;  /* 0x000000ff27277208 */ /* 0x000fe40000800000 */
[----:B------:R-:W-:Y:S02]  /*13f0*/  ISETP.NE.U32.AND P1, PT, R10, 0x1, PT ;  /* 0x000000010a00780c */ /* 0x000fe40003f25070 */
[----:B------:R-:W-:Y:S02]  /*1400*/  LOP3.LUT R11, R11, 0x1, RZ, 0xc0, !PT ;  /* 0x000000010b0b7812 */ /* 0x000fe400078ec0ff */
[----:B------:R-:W-:-:S02]  /*1410*/  SHF.R.U32.HI R10, RZ, 0x9, R38 ;  /* 0x00000009ff0a7819 */ /* 0x000fc40000011626 */
[----:B------:R-:W-:Y:S02]  /*1420*/  FSEL R44, R8, RZ, P1 ;  /* 0x000000ff082c7208 */ /* 0x000fe40000800000 */
[----:B------:R-:W-:Y:S02]  /*1430*/  ISETP.NE.U32.AND P1, PT, R11, 0x1, PT ;  /* 0x000000010b00780c */ /* 0x000fe40003f25070 */
[----:B------:R-:W-:Y:S02]  /*1440*/  LOP3.LUT R10, R10, 0x1, RZ, 0xc0, !PT ;  /* 0x000000010a0a7812 */ /* 0x000fe400078ec0ff */
[----:B------:R-:W-:Y:S02]  /*1450*/  FSEL R47, R47, RZ, P1 ;  /* 0x000000ff2f2f7208 */ /* 0x000fe40000800000 */
[----:B------:R-:W-:Y:S02]  /*1460*/  ISETP.NE.U32.AND P1, PT, R10, 0x1, PT ;  /* 0x000000010a00780c */ /* 0x000fe40003f25070 */
[----:B------:R-:W-:-:S02]  /*1470*/  SHF.R.U32.HI R8, RZ, 0x8, R38 ;  /* 0x00000008ff087819 */ /* 0x000fc40000011626 */
[----:B------:R-:W-:Y:S02]  /*1480*/  SHF.R.U32.HI R10, RZ, 0x1, R38 ;  /* 0x00000001ff0a7819 */ /* 0x000fe40000011626 */
[----:B------:R-:W-:Y:S02]  /*1490*/  CS2R R42, SRZ ;  /* 0x00000000002a7805 */ /* 0x000fe4000001ff00 */
[----:B------:R-:W-:Y:S02]  /*14a0*/  FSEL R38, R27, RZ, P1 ;  /* 0x000000ff1b267208 */ /* 0x000fe40000800000 */
[----:B------:R-:W-:Y:S02]  /*14b0*/  CS2R R24, SRZ ;  /* 0x0000000000187805 */ /* 0x000fe4000001ff00 */
[----:B------:R-:W-:Y:S01]  /*14c0*/  CS2R R26, SRZ ;  /* 0x00000000001a7805 */ /* 0x000fe2000001ff00 */
[----:B------:R-:W2:Y:S01]  /*14d0*/  @!P5 LDG.E.EL R43, desc[UR4][R30.64+-0x180] ;  /* 0xfffe80041e2bd981 */ /* 0x000ea2000c2e1900 */
[----:B------:R-:W-:-:S04]  /*14e0*/  IMAD.MOV.U32 R45, RZ, RZ, RZ ;  /* 0x000000ffff2d7224 */ /* 0x000fc800078e00ff */
[----:B------:R-:W3:Y:S04]  /*14f0*/  @!P5 LDG.E.128 R24, desc[UR4][R52.64] ;  /* 0x000000043418d981 */ /* 0x000ee8000c1e1d00 */
[----:B------:R-:W3:Y:S01]  /*1500*/  @!P5 LDG.E.EL R42, desc[UR4][R30.64+-0x180] ;  /* 0xfffe80041e2ad981 */ /* 0x000ee2000c2e1900 */
[----:B------:R-:W-:Y:S02]  /*1510*/  LOP3.LUT R8, R8, 0x1, RZ, 0xc0, !PT ;  /* 0x0000000108087812 */ /* 0x000fe400078ec0ff */
[----:B------:R-:W-:Y:S01]  /*1520*/  CS2R R16, SRZ ;  /* 0x0000000000107805 */ /* 0x000fe2000001ff00 */
[----:B------:R0:W3:Y:S01]  /*1530*/  @!P5 LDG.E.EL R45, desc[UR4][R30.64+-0x180] ;  /* 0xfffe80041e2dd981 */ /* 0x0000e2000c2e1900 */
[----:B------:R-:W-:Y:S02]  /*1540*/  CS2R R18, SRZ ;  /* 0x0000000000127805 */ /* 0x000fe4000001ff00 */
[----:B------:R-:W-:-:S02]  /*1550*/  ISETP.NE.U32.AND P1, PT, R8, 0x1, PT ;  /* 0x000000010800780c */ /* 0x000fc40003f25070 */
[----:B------:R-:W-:Y:S02]  /*1560*/  LOP3.LUT R10, R10, 0x1, RZ, 0xc0, !PT ;  /* 0x000000010a0a7812 */ /* 0x000fe400078ec0ff */
[----:B------:R-:W-:Y:S01]  /*1570*/  FSEL R50, R29, RZ, P1 ;  /* 0x000000ff1d327208 */ /* 0x000fe20000800000 */
[----:B------:R1:W3:Y:S01]  /*1580*/  @!P4 LDG.E.128 R16, desc[UR4][R48.64] ;  /* 0x000000043010c981 */ /* 0x0002e2000c1e1d00 */
[----:B------:R-:W-:Y:S02]  /*1590*/  ISETP.NE.U32.AND P1, PT, R10, 0x1, PT ;  /* 0x000000010a00780c */ /* 0x000fe40003f25070 */
[----:B------:R-:W1:Y:S02]  /*15a0*/  LDC.64 R10, c[0x0][0x210] ;  /* 0x00008400ff0a7b82 */ /* 0x000e640000000a00 */
[----:B------:R-:W-:Y:S02]  /*15b0*/  FSEL R51, R51, RZ, P1 ;  /* 0x000000ff33337208 */ /* 0x000fe40000800000 */
[----:B------:R-:W-:-:S02]  /*15c0*/  ISETP.GE.AND P1, PT, R3, 0x40, PT ;  /* 0x000000400300780c */ /* 0x000fc40003f26270 */
[----:B------:R-:W-:Y:S02]  /*15d0*/  CS2R R28, SRZ ;  /* 0x00000000001c7805 */ /* 0x000fe4000001ff00 */
[----:B0-----:R-:W-:Y:S01]  /*15e0*/  CS2R R30, SRZ ;  /* 0x00000000001e7805 */ /* 0x001fe2000001ff00 */
[----:B-1----:R-:W-:Y:S01]  /*15f0*/  IMAD.WIDE R52, R9, 0x4, R10 ;  /* 0x0000000409347825 */ /* 0x002fe200078e020a */
[----:B------:R-:W-:-:S03]  /*1600*/  CS2R R8, SRZ ;  /* 0x0000000000087805 */ /* 0x000fc6000001ff00 */
[----:B------:R-:W-:Y:S01]  /*1610*/  IMAD.WIDE R48, R22, 0x4, R10 ;  /* 0x0000000416307825 */ /* 0x000fe200078e020a */
[----:B------:R-:W-:Y:S01]  /*1620*/  CS2R R10, SRZ ;  /* 0x00000000000a7805 */ /* 0x000fe2000001ff00 */
[----:B------:R-:W3:Y:S05]  /*1630*/  @!P3 LDG.E.128 R28, desc[UR4][R52.64] ;  /* 0x00000004341cb981 */ /* 0x000eea000c1e1d00 */
[----:B------:R-:W3:Y:S01]  /*1640*/  @!P1 LDG.E.128 R8, desc[UR4][R48.64] ;  /* 0x0000000430089981 */ /* 0x000ee2000c1e1d00 */
[----:B------:R-:W-:Y:S02]  /*1650*/  @P0 FSEL R33, R39, RZ, P2 ;  /* 0x000000ff27210208 */ /* 0x000fe40001000000 */
[----:B------:R-:W-:-:S02]  /*1660*/  @P0 FSEL R44, R47, RZ, P2 ;  /* 0x000000ff2f2c0208 */ /* 0x000fc40001000000 */
[----:B------:R-:W-:Y:S02]  /*1670*/  @P0 FSEL R38, R51, RZ, P2 ;  /* 0x000000ff33260208 */ /* 0x000fe40001000000 */
[----:B------:R-:W-:Y:S02]  /*1680*/  @P0 FSEL R50, R32, RZ, P2 ;  /* 0x000000ff20320208 */ /* 0x000fe40001000000 */
[----:B-----5:R-:W-:Y:S02]  /*1690*/  SEL R46, R46, RZ, !P5 ;  /* 0x000000ff2e2e7207 */ /* 0x020fe40006800000 */
[----:B------:R-:W-:Y:S02]  /*16a0*/  SEL R35, R35, RZ, !P6 ;  /* 0x000000ff23237207 */ /* 0x000fe40007000000 */
[----:B------:R-:W-:Y:S02]  /*16b0*/  SEL R12, R12, RZ, !P6 ;  /* 0x000000ff0c0c7207 */ /* 0x000fe40007000000 */
[----:B------:R-:W-:-:S02]  /*16c0*/  SEL R13, R13, RZ, !P6 ;  /* 0x000000ff0d0d7207 */ /* 0x000fc40007000000 */
[----:B------:R-:W-:Y:S02]  /*16d0*/  SEL R15, R15, RZ, !P6 ;  /* 0x000000ff0f0f7207 */ /* 0x000fe40007000000 */
[----:B------:R-:W-:Y:S02]  /*16e0*/  SEL R14, R14, RZ, !P6 ;  /* 0x000000ff0e0e7207 */ /* 0x000fe40007000000 */
[----:B----4-:R-:W-:Y:S02]  /*16f0*/  SEL R5, R40, RZ, !P4 ;  /* 0x000000ff28057207 */ /* 0x010fe40006000000 */
[----:B--2---:R-:W-:Y:S02]  /*1700*/  SEL R4, R43, RZ, !P5 ;  /* 0x000000ff2b047207 */ /* 0x004fe40006800000 */
[----:B---3--:R-:W-:Y:S02]  /*1710*/  SEL R25, R25, RZ, !P5 ;  /* 0x000000ff19197207 */ /* 0x008fe40006800000 */
[----:B------:R-:W-:-:S02]  /*1720*/  SEL R24, R24, RZ, !P5 ;  /* 0x000000ff18187207 */ /* 0x000fc40006800000 */
[----:B------:R-:W-:Y:S02]  /*1730*/  SEL R3, R42, RZ, !P5 ;  /* 0x000000ff2a037207 */ /* 0x000fe40006800000 */
[C---:B------:R-:W-:Y:S01]  /*1740*/  FSETP.GEU.AND P2, PT, R25.reuse, -R4, PT ;  /* 0x800000041900720b */ /* 0x040fe20003f4e000 */
[----:B------:R-:W-:Y:S01]  /*1750*/  FADD R4, R25, R4 ;  /* 0x0000000419047221 */ /* 0x000fe20000000000 */
        /* <DEDUP_REMOVED lines=8> */
[----:B------:R-:W-:Y:S01]  /*17e0*/  @!P5 FSEL R33, R3, RZ, P0 ;  /* 0x000000ff0321d208 */ /* 0x000fe20000000000 */
[C---:B------:R-:W-:Y:S01]  /*17f0*/  FADD R3, R26.reuse, R45 ;  /* 0x0000002d1a037221 */ /* 0x040fe20000000000 */
[----:B------:R-:W-:Y:S02]  /*1800*/  FSETP.GEU.AND P0, PT, R26, -R45, PT ;  /* 0x8000002d1a00720b */ /* 0x000fe40003f0e000 */
[----:B------:R-:W-:Y:S02]  /*1810*/  @!P5 FSEL R50, R4, RZ, P2 ;  /* 0x000000ff0432d208 */ /* 0x000fe40001000000 */
[----:B------:R-:W-:-:S02]  /*1820*/  SEL R17, R17, RZ, !P4 ;  /* 0x000000ff11117207 */ /* 0x000fc40006000000 */
[----:B------:R-:W-:Y:S02]  /*1830*/  SEL R18, R18, RZ, !P4 ;  /* 0x000000ff12127207 */ /* 0x000fe40006000000 */
[----:B------:R-:W-:Y:S02]  /*1840*/  SEL R4, R37, RZ, !P4 ;  /* 0x000000ff25047207 */ /* 0x000fe40006000000 */
[----:B------:R-:W-:Y:S02]  /*1850*/  @!P5 FSEL R38, R3, RZ, P0 ;  /* 0x000000ff0326d208 */ /* 0x000fe40000000000 */
[----:B------:R-:W-:Y:S02]  /*1860*/  SEL R3, R36, RZ, !P4 ;  /* 0x000000ff24037207 */ /* 0x000fe40006000000 */
[----:B------:R-:W-:Y:S02]  /*1870*/  SEL R16, R16, RZ, !P4 ;  /* 0x000000ff10107207 */ /* 0x000fe40006000000 */
[C---:B------:R-:W-:Y:S01]  /*1880*/  FSETP.GEU.AND P0, PT, R17.reuse, -R4, PT ;  /* 0x800000041100720b */ /* 0x040fe20003f0e000 */
[----:B------:R-:W-:Y:S01]  /*1890*/  FADD R4, R17, R4 ;  /* 0x0000000411047221 */ /* 0x000fe20000000000 */
[C---:B------:R-:W-:Y:S01]  /*18a0*/  FSETP.GEU.AND P2, PT, R18.reuse, -R5, PT ;  /* 0x800000051200720b */ /* 0x040fe20003f4e000 */
[----:B------:R-:W-:Y:S01]  /*18b0*/  FADD R5, R18, R5 ;  /* 0x0000000512057221 */ /* 0x000fe20000000000 */
[C---:B------:R-:W-:Y:S01]  /*18c0*/  FSETP.GEU.AND P5, PT, R16.reuse, -R3, PT ;  /* 0x800000031000720b */ /* 0x040fe20003fae000 */
[----:B------:R-:W-:Y:S01]  /*18d0*/  FADD R3, R16, R3 ;  /* 0x0000000310037221 */ /* 0x000fe20000000000 */
[----:B------:R-:W-:-:S02]  /*18e0*/  SEL R19, R19, RZ, !P4 ;  /* 0x000000ff13137207 */ /* 0x000fc40006000000 */
[----:B------:R-:W-:Y:S02]  /*18f0*/  SEL R16, R41, RZ, !P4 ;  /* 0x000000ff29107207 */ /* 0x000fe40006000000 */
[----:B------:R-:W-:Y:S02]  /*1900*/  @!P4 FSEL R21, R4, RZ, P0 ;  /* 0x000000ff0415c208 */ /* 0x000fe40000000000 */
[----:B------:R-:W-:Y:S02]  /*1910*/  @!P4 FSEL R20, R5, RZ, P2 ;  /* 0x000000ff0514c208 */ /* 0x000fe40001000000 */
[----:B------:R-:W0:Y:S01]  /*1920*/  LDC.64 R4, c[0x0][0x258] ;  /* 0x00009600ff047b82 */ /* 0x000e220000000a00 */
[----:B------:R-:W-:Y:S01]  /*1930*/  @!P4 FSEL R23, R3, RZ, P5 ;  /* 0x000000ff0317c208 */ /* 0x000fe20002800000 */
[C---:B------:R-:W-:Y:S01]  /*1940*/  FADD R3, R19.reuse, R16 ;  /* 0x0000001013037221 */ /* 0x040fe20000000000 */
[----:B------:R-:W-:Y:S02]  /*1950*/  FSETP.GEU.AND P5, PT, R19, -R16, PT ;  /* 0x800000101300720b */ /* 0x000fe40003fae000 */
[----:B------:R-:W-:Y:S01]  /*1960*/  SEL R16, R0, RZ, !P6 ;  /* 0x000000ff00107207 */ /* 0x000fe20007000000 */
[----:B------:R-:W-:Y:S01]  /*1970*/  FADD R0, R12, R35 ;  /* 0x000000230c007221 */ /* 0x000fe20000000000 */
[----:B------:R-:W-:-:S02]  /*1980*/  @!P4 FSEL R7, R3, RZ, P5 ;  /* 0x000000ff0307c208 */ /* 0x000fc40002800000 */
[----:B------:R-:W-:Y:S02]  /*1990*/  FSETP.GEU.AND P5, PT, R12, -R35, PT ;  /* 0x800000230c00720b */ /* 0x000fe40003fae000 */
[----:B------:R-:W-:Y:S02]  /*19a0*/  SEL R12, R2, RZ, !P6 ;  /* 0x000000ff020c7207 */ /* 0x000fe40007000000 */
[----:B------:R-:W-:Y:S01]  /*19b0*/  SEL R3, R34, RZ, !P6 ;  /* 0x000000ff22037207 */ /* 0x000fe20007000000 */
[C---:B------:R-:W-:Y:S01]  /*19c0*/  FADD R2, R13.reuse, R16 ;  /* 0x000000100d027221 */ /* 0x040fe20000000000 */
[----:B------:R-:W-:Y:S01]  /*19d0*/  FSETP.GEU.AND P4, PT, R13, -R16, PT ;  /* 0x800000100d00720b */ /* 0x000fe20003f8e000 */
[C---:B------:R-:W-:Y:S01]  /*19e0*/  FADD R13, R15.reuse, R12 ;  /* 0x0000000c0f0d7221 */ /* 0x040fe20000000000 */
[C---:B------:R-:W-:Y:S01]  /*19f0*/  FSETP.GEU.AND P2, PT, R14.reuse, -R3, PT ;  /* 0x800000030e00720b */ /* 0x040fe20003f4e000 */
[----:B------:R-:W-:Y:S01]  /*1a00*/  FADD R3, R14, R3 ;  /* 0x000000030e037221 */ /* 0x000fe20000000000 */
[----:B------:R-:W-:-:S02]  /*1a10*/  FSETP.GEU.AND P0, PT, R15, -R12, PT ;  /* 0x8000000c0f00720b */ /* 0x000fc40003f0e000 */
[----:B------:R-:W-:Y:S02]  /*1a20*/  @!P6 FSEL R33, R0, RZ, P5 ;  /* 0x000000ff0021e208 */ /* 0x000fe40002800000 */
[----:B------:R-:W-:Y:S02]  /*1a30*/  @!P6 FSEL R50, R13, RZ, P0 ;  /* 0x000000ff0d32e208 */ /* 0x000fe40000000000 */
[----:B------:R-:W-:Y:S02]  /*1a40*/  @!P6 FSEL R44, R2, RZ, P4 ;  /* 0x000000ff022ce208 */ /* 0x000fe40002000000 */
[----:B------:R-:W-:Y:S02]  /*1a50*/  @!P6 FSEL R38, R3, RZ, P2 ;  /* 0x000000ff0326e208 */ /* 0x000fe40001000000 */
[----:B------:R-:W-:Y:S02]  /*1a60*/  SEL R28, R28, RZ, !P3 ;  /* 0x000000ff1c1c7207 */ /* 0x000fe40005800000 */
[----:B------:R-:W-:-:S02]  /*1a70*/  SEL R0, R29, RZ, !P3 ;  /* 0x000000ff1d007207 */ /* 0x000fc40005800000 */
[----:B------:R-:W-:Y:S02]  /*1a80*/  SEL R13, R30, RZ, !P3 ;  /* 0x000000ff1e0d7207 */ /* 0x000fe40005800000 */
[----:B------:R-:W-:Y:S02]  /*1a90*/  SEL R12, R31, RZ, !P3 ;  /* 0x000000ff1f0c7207 */ /* 0x000fe40005800000 */
[----:B------:R-:W-:Y:S02]  /*1aa0*/  SEL R8, R8, RZ, !P1 ;  /* 0x000000ff08087207 */ /* 0x000fe40004800000 */
[----:B------:R-:W-:Y:S02]  /*1ab0*/  SEL R9, R9, RZ, !P1 ;  /* 0x000000ff09097207 */ /* 0x000fe40004800000 */
[----:B------:R-:W-:Y:S02]  /*1ac0*/  SEL R15, R10, RZ, !P1 ;  /* 0x000000ff0a0f7207 */ /* 0x000fe40004800000 */
[----:B------:R-:W-:Y:S01]  /*1ad0*/  SEL R11, R11, RZ, !P1 ;  /* 0x000000ff0b0b7207 */ /* 0x000fe20004800000 */
[----:B0-----:R-:W-:Y:S01]  /*1ae0*/  IMAD.WIDE R2, R6, 0x4, R4 ;  /* 0x0000000406027825 */ /* 0x001fe200078e0204 */
[----:B------:R-:W-:-:S02]  /*1af0*/  SEL R4, R28, R23, !P3 ;  /* 0x000000171c047207 */ /* 0x000fc40005800000 */
[----:B------:R-:W-:Y:S02]  /*1b00*/  SEL R5, R0, R21, !P3 ;  /* 0x0000001500057207 */ /* 0x000fe40005800000 */
[----:B------:R-:W-:Y:S02]  /*1b10*/  SEL R6, R13, R20, !P3 ;  /* 0x000000140d067207 */ /* 0x000fe40005800000 */
[----:B------:R-:W-:Y:S02]  /*1b20*/  SEL R7, R12, R7, !P3 ;  /* 0x000000070c077207 */ /* 0x000fe40005800000 */
[----:B------:R-:W-:Y:S02]  /*1b30*/  SEL R36, R8, R33, !P1 ;  /* 0x0000002108247207 */ /* 0x000fe40004800000 */
[----:B------:R-:W-:Y:S02]  /*1b40*/  SEL R37, R9, R44, !P1 ;  /* 0x0000002c09257207 */ /* 0x000fe40004800000 */
[----:B------:R-:W-:-:S02]  /*1b50*/  SEL R38, R15, R38, !P1 ;  /* 0x000000260f267207 */ /* 0x000fc40004800000 */
[----:B------:R-:W-:Y:S01]  /*1b60*/  SEL R39, R11, R50, !P1 ;  /* 0x000000320b277207 */ /* 0x000fe20004800000 */
[----:B------:R-:W-:Y:S04]  /*1b70*/  STG.E.128 desc[UR4][R2.64], R4 ;  /* 0x0000000402007986 */ /* 0x000fe8000c101d04 */
[----:B------:R-:W-:Y:S01]  /*1b80*/  STG.E.128 desc[UR4][R2.64+0x800], R36 ;  /* 0x0008002402007986 */ /* 0x000fe2000c101d04 */
[----:B------:R-:W-:Y:S05]  /*1b90*/  EXIT ;  /* 0x000000000000794d */ /* 0x000fea0003800000 */
.L_x_0:
[----:B------:R-:W-:-:S00]  /*1ba0*/  BRA `(.L_x_0) ;  /* 0xfffffffc00fc7947 */ /* 0x000fc0000383ffff */
[----:B------:R-:W-:-:S00]  /*1bb0*/  NOP ;  /* 0x0000000000007918 */ /* 0x000fc00000000000 */
        /* <DEDUP_REMOVED lines=12> */
.L_x_1:


//--------------------- .nv.constant0.triton_poi_fused_cat_4 --------------------------
	.section	.nv.constant0.triton_poi_fused_cat_4,"a",@progbits
	.sectionflags	@""
	.align	4
.nv.constant0.triton_poi_fused_cat_4:
	.zero		612
